	.headerflags	@"EF_CUDA_TEXMODE_UNIFIED EF_CUDA_64BIT_ADDRESS EF_CUDA_ACCELERATORS EF_CUDA_SM90 EF_CUDA_VIRTUAL_SM(EF_CUDA_SM90)"
	.elftype	@"ET_EXEC"


//--------------------- .nv.info                  --------------------------
	.section	.nv.info,"",@"SHT_CUDA_INFO"
	.align	4


	//----- nvinfo : EIATTR_REGCOUNT
	.align		4
        /*0000*/ 	.byte	0x04, 0x2f
        /*0002*/ 	.short	(.L_3 - .L_2)
	.align		4
.L_2:
        /*0004*/ 	.word	index@(triton_poi_fused__native_batch_norm_legit_no_training_20)
        /*0008*/ 	.word	0x00000012


	//----- nvinfo : EIATTR_MIN_STACK_SIZE
	.align		4
.L_3:
        /*000c*/ 	.byte	0x04, 0x12
        /*000e*/ 	.short	(.L_5 - .L_4)
	.align		4
.L_4:
        /*0010*/ 	.word	index@(triton_poi_fused__native_batch_norm_legit_no_training_20)
        /*0014*/ 	.word	0x00000000


	//----- nvinfo : EIATTR_FRAME_SIZE
	.align		4
.L_5:
        /*0018*/ 	.byte	0x04, 0x11
        /*001a*/ 	.short	(.L_7 - .L_6)
	.align		4
.L_6:
        /*001c*/ 	.word	index@(triton_poi_fused__native_batch_norm_legit_no_training_20)
        /*0020*/ 	.word	0x00000000


	//----- nvinfo : EIATTR_MIN_STACK_SIZE
	.align		4
.L_7:
        /*0024*/ 	.byte	0x04, 0x12
        /*0026*/ 	.short	(.L_9 - .L_8)
	.align		4
.L_8:
        /*0028*/ 	.word	index@(triton_poi_fused__native_batch_norm_legit_no_training_20)
        /*002c*/ 	.word	0x00000000
.L_9:


//--------------------- .nv.info.triton_poi_fused__native_batch_norm_legit_no_training_20 --------------------------
	.section	.nv.info.triton_poi_fused__native_batch_norm_legit_no_training_20,"",@"SHT_CUDA_INFO"
	.sectionflags	@""
	.align	4


	//----- nvinfo : EIATTR_CUDA_API_VERSION
	.align		4
        /*0000*/ 	.byte	0x04, 0x37
        /*0002*/ 	.short	(.L_11 - .L_10)
.L_10:
        /*0004*/ 	.word	0x0000007c


	//----- nvinfo : EIATTR_KPARAM_INFO
	.align		4
.L_11:
        /*0008*/ 	.byte	0x04, 0x17
        /*000a*/ 	.short	(.L_13 - .L_12)
.L_12:
        /*000c*/ 	.word	0x00000000
        /*0010*/ 	.short	0x0006
        /*0012*/ 	.short	0x0030
        /*0014*/ 	.byte	0x00, 0xf0, 0x11, 0x00


	//----- nvinfo : EIATTR_KPARAM_INFO
	.align		4
.L_13:
        /*0018*/ 	.byte	0x04, 0x17
        /*001a*/ 	.short	(.L_15 - .L_14)
.L_14:
        /*001c*/ 	.word	0x00000000
        /*0020*/ 	.short	0x0005
        /*0022*/ 	.short	0x0028
        /*0024*/ 	.byte	0x00, 0xf4, 0x21, 0x00


	//----- nvinfo : EIATTR_KPARAM_INFO
	.align		4
.L_15:
        /*0028*/ 	.byte	0x04, 0x17
        /*002a*/ 	.short	(.L_17 - .L_16)
.L_16:
        /*002c*/ 	.word	0x00000000
        /*0030*/ 	.short	0x0004
        /*0032*/ 	.short	0x0020
        /*0034*/ 	.byte	0x00, 0xf4, 0x21, 0x00


	//----- nvinfo : EIATTR_KPARAM_INFO
	.align		4
.L_17:
        /*0038*/ 	.byte	0x04, 0x17
        /*003a*/ 	.short	(.L_19 - .L_18)
.L_18:
        /*003c*/ 	.word	0x00000000
        /*0040*/ 	.short	0x0003
        /*0042*/ 	.short	0x0018
        /*0044*/ 	.byte	0x00, 0xf4, 0x21, 0x00


	//----- nvinfo : EIATTR_KPARAM_INFO
	.align		4
.L_19:
        /*0048*/ 	.byte	0x04, 0x17
        /*004a*/ 	.short	(.L_21 - .L_20)
.L_20:
        /*004c*/ 	.word	0x00000000
        /*0050*/ 	.short	0x0002
        /*0052*/ 	.short	0x0010
        /*0054*/ 	.byte	0x00, 0xf4, 0x21, 0x00


	//----- nvinfo : EIATTR_KPARAM_INFO
	.align		4
.L_21:
        /*0058*/ 	.byte	0x04, 0x17
        /*005a*/ 	.short	(.L_23 - .L_22)
.L_22:
        /*005c*/ 	.word	0x00000000
        /*0060*/ 	.short	0x0001
        /*0062*/ 	.short	0x0008
        /*0064*/ 	.byte	0x00, 0xf4, 0x21, 0x00


	//----- nvinfo : EIATTR_KPARAM_INFO
	.align		4
.L_23:
        /*0068*/ 	.byte	0x04, 0x17
        /*006a*/ 	.short	(.L_25 - .L_24)
.L_24:
        /*006c*/ 	.word	0x00000000
        /*0070*/ 	.short	0x0000
        /*0072*/ 	.short	0x0000
        /*0074*/ 	.byte	0x00, 0xf4, 0x21, 0x00


	//----- nvinfo : EIATTR_SPARSE_MMA_MASK
	.align		4
.L_25:
        /*0078*/ 	.byte	0x03, 0x50
        /*007a*/ 	.short	0x0000


	//----- nvinfo : EIATTR_MAXREG_COUNT
	.align		4
        /*007c*/ 	.byte	0x03, 0x1b
        /*007e*/ 	.short	0x00ff


	//----- nvinfo : EIATTR_EXIT_INSTR_OFFSETS
	.align		4
        /*0080*/ 	.byte	0x04, 0x1c
        /*0082*/ 	.short	(.L_27 - .L_26)


	//   ....[0]....
.L_26:
        /*0084*/ 	.word	0x000002e0


	//   ....[1]....
        /*0088*/ 	.word	0x00000300


	//----- nvinfo : EIATTR_REQNTID
	.align		4
.L_27:
        /*008c*/ 	.byte	0x04, 0x10
        /*008e*/ 	.short	(.L_29 - .L_28)
.L_28:
        /*0090*/ 	.word	0x00000080
        /*0094*/ 	.word	0x00000001
        /*0098*/ 	.word	0x00000001


	//----- nvinfo : EIATTR_CBANK_PARAM_SIZE
	.align		4
.L_29:
        /*009c*/ 	.byte	0x03, 0x19
        /*009e*/ 	.short	0x0034


	//----- nvinfo : EIATTR_PARAM_CBANK
	.align		4
        /*00a0*/ 	.byte	0x04, 0x0a
        /*00a2*/ 	.short	(.L_31 - .L_30)
	.align		4
.L_30:
        /*00a4*/ 	.word	index@(.nv.constant0.triton_poi_fused__native_batch_norm_legit_no_training_20)
        /*00a8*/ 	.short	0x0210
        /*00aa*/ 	.short	0x0034


	//----- nvinfo : EIATTR_SW_WAR
	.align		4
.L_31:
        /*00ac*/ 	.byte	0x04, 0x36
        /*00ae*/ 	.short	(.L_33 - .L_32)
.L_32:
        /*00b0*/ 	.word	0x00000008
.L_33:


//--------------------- .nv.callgraph             --------------------------
	.section	.nv.callgraph,"",@"SHT_CUDA_CALLGRAPH"
	.align	4
	.sectionentsize	8
	.align		4
        /*0000*/ 	.word	0x00000000
	.align		4
        /*0004*/ 	.word	0xffffffff
	.align		4
        /*0008*/ 	.word	0x00000000
	.align		4
        /*000c*/ 	.word	0xfffffffe
	.align		4
        /*0010*/ 	.word	0x00000000
	.align		4
        /*0014*/ 	.word	0xfffffffd
	.align		4
        /*0018*/ 	.word	0x00000000
	.align		4
        /*001c*/ 	.word	0xfffffffc


//--------------------- .nv.constant4             --------------------------
	.section	.nv.constant4,"a",@progbits
	.align	8
	.align		8
.nv.constant4:
        /*0000*/ 	.dword	_$_str
	.align		8
        /*0008*/ 	.dword	_$_str_$_2


//--------------------- .text.triton_poi_fused__native_batch_norm_legit_no_training_20 --------------------------
	.section	.text.triton_poi_fused__native_batch_norm_legit_no_training_20,"ax",@progbits
	.align	128
        .global         triton_poi_fused__native_batch_norm_legit_no_training_20
        .type           triton_poi_fused__native_batch_norm_legit_no_training_20,@function
        .size           triton_poi_fused__native_batch_norm_legit_no_training_20,(.L_x_1 - triton_poi_fused__native_batch_norm_legit_no_training_20)
        .other          triton_poi_fused__native_batch_norm_legit_no_training_20,@"STO_CUDA_ENTRY STV_DEFAULT"
triton_poi_fused__native_batch_norm_legit_no_training_20:
.text.triton_poi_fused__native_batch_norm_legit_no_training_20:
[----:B------:R-:W0:Y:S01]  /*0000*/  LDC R1, c[0x0][0x28] ;  /* 0x00000a00ff017b82 */ /* 0x000e220000000800 */
[----:B------:R-:W1:Y:S07]  /*0010*/  S2R R0, SR_TID.X ;  /* 0x0000000000007919 */ /* 0x000e6e0000002100 */
[----:B------:R-:W2:Y:S01]  /*0020*/  LDC.64 R8, c[0x0][0x220] ;  /* 0x00008800ff087b82 */ /* 0x000ea20000000a00 */
[----:B------:R-:W-:Y:S01]  /*0030*/  HFMA2.MMA R14, -RZ, RZ, 0, 0 ;  /* 0x00000000ff0e7435 */ /* 0x000fe200000001ff */
[----:B------:R-:W-:Y:S01]  /*0040*/  ULDC.64 UR4, c[0x0][0x208] ;  /* 0x0000820000047ab9 */ /* 0x000fe20000000a00 */
[----:B------:R-:W3:Y:S05]  /*0050*/  S2R R3, SR_CTAID.X ;  /* 0x0000000000037919 */ /* 0x000eea0000002500 */
[----:B------:R-:W4:Y:S08]  /*0060*/  LDC.64 R4, c[0x0][0x210] ;  /* 0x00008400ff047b82 */ /* 0x000f300000000a00 */
[----:B------:R-:W5:Y:S08]  /*0070*/  LDC.64 R6, c[0x0][0x218] ;  /* 0x00008600ff067b82 */ /* 0x000f700000000a00 */
[----:B------:R-:W5:Y:S01]  /*0080*/  LDC.64 R10, c[0x0][0x228] ;  /* 0x00008a00ff0a7b82 */ /* 0x000f620000000a00 */
[----:B-1----:R-:W-:-:S07]  /*0090*/  LOP3.LUT R0, R0, 0x7f, RZ, 0xc0, !PT ;  /* 0x0000007f00007812 */ /* 0x002fce00078ec0ff */
[----:B------:R-:W1:Y:S01]  /*00a0*/  LDC.64 R12, c[0x0][0x230] ;  /* 0x00008c00ff0c7b82 */ /* 0x000e620000000a00 */
[----:B---3--:R-:W-:Y:S02]  /*00b0*/  SHF.R.S32.HI R2, RZ, 0x18, R3 ;  /* 0x00000018ff027819 */ /* 0x008fe40000011403 */
[----:B------:R-:W-:Y:S02]  /*00c0*/  LEA R0, R3, R0, 0x7 ;  /* 0x0000000003007211 */ /* 0x000fe400078e38ff */
[----:B------:R-:W-:Y:S02]  /*00d0*/  SGXT R3, R2, 0x1 ;  /* 0x000000010203781a */ /* 0x000fe40000000200 */
[----:B------:R-:W-:Y:S02]  /*00e0*/  ISETP.GE.AND P2, PT, R0, 0x100, PT ;  /* 0x000001000000780c */ /* 0x000fe40003f46270 */
[----:B------:R-:W-:-:S04]  /*00f0*/  LEA.HI R3, R3, R0, RZ, 0x6 ;  /* 0x0000000003037211 */ /* 0x000fc800078f30ff */
[----:B------:R-:W-:-:S04]  /*0100*/  LOP3.LUT R3, R3, 0xffffffc0, RZ, 0xc0, !PT ;  /* 0xffffffc003037812 */ /* 0x000fc800078ec0ff */
[----:B------:R-:W-:-:S05]  /*0110*/  IADD3 R15, R0, -R3, RZ ;  /* 0x80000003000f7210 */ /* 0x000fca0007ffe0ff */
[----:B--2---:R-:W-:-:S05]  /*0120*/  IMAD.WIDE R8, R15, 0x4, R8 ;  /* 0x000000040f087825 */ /* 0x004fca00078e0208 */
[----:B------:R2:W3:Y:S01]  /*0130*/  @!P2 LDG.E.EL R14, desc[UR4][R8.64] ;  /* 0x00000004080ea981 */ /* 0x0004e2000c2e1900 */
[----:B------:R-:W-:Y:S01]  /*0140*/  CS2R R2, SRZ ;  /* 0x0000000000027805 */ /* 0x000fe2000001ff00 */
[----:B----4-:R-:W-:-:S04]  /*0150*/  IMAD.WIDE R4, R0, 0x4, R4 ;  /* 0x0000000400047825 */ /* 0x010fc800078e0204 */
[C---:B-----5:R-:W-:Y:S01]  /*0160*/  IMAD.WIDE R6, R15.reuse, 0x4, R6 ;  /* 0x000000040f067825 */ /* 0x060fe200078e0206 */
[----:B------:R4:W5:Y:S03]  /*0170*/  @!P2 LDG.E R2, desc[UR4][R4.64] ;  /* 0x000000040402a981 */ /* 0x000966000c1e1900 */
[C---:B0-2---:R-:W-:Y:S01]  /*0180*/  IMAD.WIDE R8, R15.reuse, 0x4, R10 ;  /* 0x000000040f087825 */ /* 0x045fe200078e020a */
[----:B------:R0:W5:Y:S03]  /*0190*/  @!P2 LDG.E.EL R3, desc[UR4][R6.64] ;  /* 0x000000040603a981 */ /* 0x000166000c2e1900 */
[----:B-1----:R-:W-:Y:S01]  /*01a0*/  IMAD.WIDE R10, R15, 0x4, R12 ;  /* 0x000000040f0a7825 */ /* 0x002fe200078e020c */
[----:B------:R-:W-:Y:S01]  /*01b0*/  CS2R R12, SRZ ;  /* 0x00000000000c7805 */ /* 0x000fe2000001ff00 */
[----:B----4-:R-:W1:Y:S05]  /*01c0*/  LDC.64 R4, c[0x0][0x238] ;  /* 0x00008e00ff047b82 */ /* 0x010e6a0000000a00 */
[----:B------:R-:W2:Y:S04]  /*01d0*/  @!P2 LDG.E.EL R12, desc[UR4][R8.64] ;  /* 0x00000004080ca981 */ /* 0x000ea8000c2e1900 */
[----:B------:R-:W2:Y:S01]  /*01e0*/  @!P2 LDG.E.EL R13, desc[UR4][R10.64] ;  /* 0x000000040a0da981 */ /* 0x000ea2000c2e1900 */
[----:B0-----:R-:W-:Y:S01]  /*01f0*/  MOV R6, 0x3e800000 ;  /* 0x3e80000000067802 */ /* 0x001fe20000000f00 */
[----:B---3--:R-:W-:-:S04]  /*0200*/  FADD R14, R14, 9.9999997473787516356e-06 ;  /* 0x3727c5ac0e0e7421 */ /* 0x008fc80000000000 */
[----:B------:R-:W0:Y:S01]  /*0210*/  MUFU.SQRT R15, R14 ;  /* 0x0000000e000f7308 */ /* 0x000e220000002000 */
[----:B-----5:R-:W-:Y:S01]  /*0220*/  FADD R2, -R3, R2 ;  /* 0x0000000203027221 */ /* 0x020fe20000000100 */
[C---:B0-----:R-:W-:Y:S02]  /*0230*/  FSETP.GT.AND P0, PT, R15.reuse, 8.50705917302346158658e+37, PT ;  /* 0x7e8000000f00780b */ /* 0x041fe40003f04000 */
[----:B------:R-:W-:Y:S02]  /*0240*/  FSETP.GEU.AND P1, PT, R15, 1.175494350822287508e-38, PT ;  /* 0x008000000f00780b */ /* 0x000fe40003f2e000 */
[----:B------:R-:W-:-:S09]  /*0250*/  FSEL R6, R6, 1, P0 ;  /* 0x3f80000006067808 */ /* 0x000fd20000000000 */
[----:B------:R-:W-:Y:S02]  /*0260*/  @P0 FMUL R15, R15, 0.25 ;  /* 0x3e8000000f0f0820 */ /* 0x000fe40000400000 */
[----:B------:R-:W-:Y:S02]  /*0270*/  @!P1 FMUL R6, R6, 16777216 ;  /* 0x4b80000006069820 */ /* 0x000fe40000400000 */
[----:B------:R-:W-:-:S06]  /*0280*/  @!P1 FMUL R15, R15, 16777216 ;  /* 0x4b8000000f0f9820 */ /* 0x000fcc0000400000 */
[----:B------:R-:W0:Y:S02]  /*0290*/  MUFU.RCP R15, R15 ;  /* 0x0000000f000f7308 */ /* 0x000e240000001000 */
[----:B0-----:R-:W-:-:S04]  /*02a0*/  FMUL R3, R15, R6 ;  /* 0x000000060f037220 */ /* 0x001fc80000400000 */
[----:B------:R-:W-:Y:S01]  /*02b0*/  FMUL R6, R2, R3 ;  /* 0x0000000302067220 */ /* 0x000fe20000400000 */
[----:B-1----:R-:W-:-:S04]  /*02c0*/  IMAD.WIDE R2, R0, 0x4, R4 ;  /* 0x0000000400027825 */ /* 0x002fc800078e0204 */
[----:B--2---:R-:W-:Y:S01]  /*02d0*/  FFMA R13, R6, R12, R13 ;  /* 0x0000000c060d7223 */ /* 0x004fe2000000000d */
[----:B------:R-:W-:Y:S06]  /*02e0*/  @P2 EXIT ;  /* 0x000000000000294d */ /* 0x000fec0003800000 */
[----:B------:R-:W-:Y:S01]  /*02f0*/  STG.E desc[UR4][R2.64], R13 ;  /* 0x0000000d02007986 */ /* 0x000fe2000c101904 */
[----:B------:R-:W-:Y:S05]  /*0300*/  EXIT ;  /* 0x000000000000794d */ /* 0x000fea0003800000 */
.L_x_0:
[----:B------:R-:W-:-:S00]  /*0310*/  BRA `(.L_x_0) ;  /* 0xfffffffc00fc7947 */ /* 0x000fc0000383ffff */
[----:B------:R-:W-:-:S00]  /*0320*/  NOP ;  /* 0x0000000000007918 */ /* 0x000fc00000000000 */
        /* <DEDUP_REMOVED lines=13> */
.L_x_1:


//--------------------- .nv.global.init           --------------------------
	.section	.nv.global.init,"aw",@progbits
.nv.global.init:
	.type		_$_str,@object
	.size		_$_str,(_$_str_$_2 - _$_str)
_$_str:
        /*0000*/ 	.byte	0x5f, 0x5f, 0x43, 0x55, 0x44, 0x41, 0x5f, 0x46, 0x54, 0x5a, 0x00
	.type		_$_str_$_2,@object
	.size		_$_str_$_2,(.L_1 - _$_str_$_2)
_$_str_$_2:
        /*000b*/ 	.byte	0x5f, 0x5f, 0x43, 0x55, 0x44, 0x41, 0x5f, 0x50, 0x52, 0x45, 0x43, 0x5f, 0x53, 0x51, 0x52, 0x54
        /*001b*/ 	.byte	0x00
.L_1:


//--------------------- .nv.constant0.triton_poi_fused__native_batch_norm_legit_no_training_20 --------------------------
	.section	.nv.constant0.triton_poi_fused__native_batch_norm_legit_no_training_20,"a",@progbits
	.sectionflags	@""
	.align	4
.nv.constant0.triton_poi_fused__native_batch_norm_legit_no_training_20:
	.zero		580
